//
// Generated by NVIDIA NVVM Compiler
//
// Compiler Build ID: CL-36424714
// Cuda compilation tools, release 13.0, V13.0.88
// Based on NVVM 20.0.0
//

.version 9.0
.target sm_100
.address_size 64

	// .globl	Crop_uchar

.visible .entry Crop_uchar(
	.param .u64 Crop_uchar_param_0,
	.param .u64 .ptr .align 1 Crop_uchar_param_1,
	.param .u32 Crop_uchar_param_2,
	.param .u32 Crop_uchar_param_3,
	.param .u32 Crop_uchar_param_4,
	.param .u32 Crop_uchar_param_5,
	.param .u32 Crop_uchar_param_6
)
{
	.reg .pred 	%p<4>;
	.reg .b32 	%r<21>;
	.reg .b32 	%f<3>;
	.reg .b64 	%rd<6>;

	ld.param.u64 	%rd1, [Crop_uchar_param_0];
	ld.param.u64 	%rd2, [Crop_uchar_param_1];
	ld.param.u32 	%r6, [Crop_uchar_param_2];
	ld.param.u32 	%r7, [Crop_uchar_param_3];
	ld.param.u32 	%r3, [Crop_uchar_param_4];
	ld.param.u32 	%r4, [Crop_uchar_param_5];
	ld.param.u32 	%r5, [Crop_uchar_param_6];
	mov.u32 	%r8, %ctaid.x;
	mov.u32 	%r9, %ntid.x;
	mov.u32 	%r10, %tid.x;
	mad.lo.s32 	%r1, %r8, %r9, %r10;
	mov.u32 	%r11, %ctaid.y;
	mov.u32 	%r12, %ntid.y;
	mov.u32 	%r13, %tid.y;
	mad.lo.s32 	%r2, %r11, %r12, %r13;
	setp.ge.s32 	%p1, %r2, %r7;
	setp.ge.s32 	%p2, %r1, %r6;
	or.pred  	%p3, %p2, %p1;
	@%p3 bra 	$L__BB0_2;
	cvta.to.global.u64 	%rd3, %rd2;
	add.s32 	%r14, %r4, %r1;
	cvt.rn.f32.s32 	%f1, %r14;
	add.s32 	%r15, %r5, %r2;
	cvt.rn.f32.s32 	%f2, %r15;
	tex.2d.v4.u32.f32 	{%r16, %r17, %r18, %r19}, [%rd1, {%f1, %f2}];
	mad.lo.s32 	%r20, %r3, %r2, %r1;
	cvt.s64.s32 	%rd4, %r20;
	add.s64 	%rd5, %rd3, %rd4;
	st.global.u8 	[%rd5], %r16;
$L__BB0_2:
	ret;

}
	// .globl	Crop_uchar2
.visible .entry Crop_uchar2(
	.param .u64 Crop_uchar2_param_0,
	.param .u64 .ptr .align 1 Crop_uchar2_param_1,
	.param .u32 Crop_uchar2_param_2,
	.param .u32 Crop_uchar2_param_3,
	.param .u32 Crop_uchar2_param_4,
	.param .u32 Crop_uchar2_param_5,
	.param .u32 Crop_uchar2_param_6
)
{
	.reg .pred 	%p<4>;
	.reg .b16 	%rs<3>;
	.reg .b32 	%r<21>;
	.reg .b32 	%f<3>;
	.reg .b64 	%rd<6>;

	ld.param.u64 	%rd1, [Crop_uchar2_param_0];
	ld.param.u64 	%rd2, [Crop_uchar2_param_1];
	ld.param.u32 	%r6, [Crop_uchar2_param_2];
	ld.param.u32 	%r7, [Crop_uchar2_param_3];
	ld.param.u32 	%r3, [Crop_uchar2_param_4];
	ld.param.u32 	%r4, [Crop_uchar2_param_5];
	ld.param.u32 	%r5, [Crop_uchar2_param_6];
	mov.u32 	%r8, %ctaid.x;
	mov.u32 	%r9, %ntid.x;
	mov.u32 	%r10, %tid.x;
	mad.lo.s32 	%r1, %r8, %r9, %r10;
	mov.u32 	%r11, %ctaid.y;
	mov.u32 	%r12, %ntid.y;
	mov.u32 	%r13, %tid.y;
	mad.lo.s32 	%r2, %r11, %r12, %r13;
	setp.ge.s32 	%p1, %r2, %r7;
	setp.ge.s32 	%p2, %r1, %r6;
	or.pred  	%p3, %p2, %p1;
	@%p3 bra 	$L__BB1_2;
	cvta.to.global.u64 	%rd3, %rd2;
	add.s32 	%r14, %r4, %r1;
	cvt.rn.f32.s32 	%f1, %r14;
	add.s32 	%r15, %r5, %r2;
	cvt.rn.f32.s32 	%f2, %r15;
	tex.2d.v4.u32.f32 	{%r16, %r17, %r18, %r19}, [%rd1, {%f1, %f2}];
	cvt.u16.u32 	%rs1, %r16;
	cvt.u16.u32 	%rs2, %r17;
	mad.lo.s32 	%r20, %r3, %r2, %r1;
	mul.wide.s32 	%rd4, %r20, 2;
	add.s64 	%rd5, %rd3, %rd4;
	st.global.v2.u8 	[%rd5], {%rs1, %rs2};
$L__BB1_2:
	ret;

}
	// .globl	Crop_uchar4
.visible .entry Crop_uchar4(
	.param .u64 Crop_uchar4_param_0,
	.param .u64 .ptr .align 1 Crop_uchar4_param_1,
	.param .u32 Crop_uchar4_param_2,
	.param .u32 Crop_uchar4_param_3,
	.param .u32 Crop_uchar4_param_4,
	.param .u32 Crop_uchar4_param_5,
	.param .u32 Crop_uchar4_param_6
)
{
	.reg .pred 	%p<4>;
	.reg .b32 	%r<24>;
	.reg .b32 	%f<3>;
	.reg .b64 	%rd<6>;

	ld.param.u64 	%rd1, [Crop_uchar4_param_0];
	ld.param.u64 	%rd2, [Crop_uchar4_param_1];
	ld.param.u32 	%r6, [Crop_uchar4_param_2];
	ld.param.u32 	%r7, [Crop_uchar4_param_3];
	ld.param.u32 	%r3, [Crop_uchar4_param_4];
	ld.param.u32 	%r4, [Crop_uchar4_param_5];
	ld.param.u32 	%r5, [Crop_uchar4_param_6];
	mov.u32 	%r8, %ctaid.x;
	mov.u32 	%r9, %ntid.x;
	mov.u32 	%r10, %tid.x;
	mad.lo.s32 	%r1, %r8, %r9, %r10;
	mov.u32 	%r11, %ctaid.y;
	mov.u32 	%r12, %ntid.y;
	mov.u32 	%r13, %tid.y;
	mad.lo.s32 	%r2, %r11, %r12, %r13;
	setp.ge.s32 	%p1, %r2, %r7;
	setp.ge.s32 	%p2, %r1, %r6;
	or.pred  	%p3, %p2, %p1;
	@%p3 bra 	$L__BB2_2;
	cvta.to.global.u64 	%rd3, %rd2;
	add.s32 	%r14, %r4, %r1;
	cvt.rn.f32.s32 	%f1, %r14;
	add.s32 	%r15, %r5, %r2;
	cvt.rn.f32.s32 	%f2, %r15;
	tex.2d.v4.u32.f32 	{%r16, %r17, %r18, %r19}, [%rd1, {%f1, %f2}];
	mad.lo.s32 	%r20, %r3, %r2, %r1;
	mul.wide.s32 	%rd4, %r20, 4;
	add.s64 	%rd5, %rd3, %rd4;
	prmt.b32 	%r21, %r18, %r19, 0x3340U;
	prmt.b32 	%r22, %r16, %r17, 0x3340U;
	prmt.b32 	%r23, %r22, %r21, 0x5410U;
	st.global.u32 	[%rd5], %r23;
$L__BB2_2:
	ret;

}
	// .globl	Crop_ushort
.visible .entry Crop_ushort(
	.param .u64 Crop_ushort_param_0,
	.param .u64 .ptr .align 1 Crop_ushort_param_1,
	.param .u32 Crop_ushort_param_2,
	.param .u32 Crop_ushort_param_3,
	.param .u32 Crop_ushort_param_4,
	.param .u32 Crop_ushort_param_5,
	.param .u32 Crop_ushort_param_6
)
{
	.reg .pred 	%p<4>;
	.reg .b32 	%r<21>;
	.reg .b32 	%f<3>;
	.reg .b64 	%rd<6>;

	ld.param.u64 	%rd1, [Crop_ushort_param_0];
	ld.param.u64 	%rd2, [Crop_ushort_param_1];
	ld.param.u32 	%r6, [Crop_ushort_param_2];
	ld.param.u32 	%r7, [Crop_ushort_param_3];
	ld.param.u32 	%r3, [Crop_ushort_param_4];
	ld.param.u32 	%r4, [Crop_ushort_param_5];
	ld.param.u32 	%r5, [Crop_ushort_param_6];
	mov.u32 	%r8, %ctaid.x;
	mov.u32 	%r9, %ntid.x;
	mov.u32 	%r10, %tid.x;
	mad.lo.s32 	%r1, %r8, %r9, %r10;
	mov.u32 	%r11, %ctaid.y;
	mov.u32 	%r12, %ntid.y;
	mov.u32 	%r13, %tid.y;
	mad.lo.s32 	%r2, %r11, %r12, %r13;
	setp.ge.s32 	%p1, %r2, %r7;
	setp.ge.s32 	%p2, %r1, %r6;
	or.pred  	%p3, %p2, %p1;
	@%p3 bra 	$L__BB3_2;
	cvta.to.global.u64 	%rd3, %rd2;
	add.s32 	%r14, %r4, %r1;
	cvt.rn.f32.s32 	%f1, %r14;
	add.s32 	%r15, %r5, %r2;
	cvt.rn.f32.s32 	%f2, %r15;
	tex.2d.v4.u32.f32 	{%r16, %r17, %r18, %r19}, [%rd1, {%f1, %f2}];
	mad.lo.s32 	%r20, %r3, %r2, %r1;
	mul.wide.s32 	%rd4, %r20, 2;
	add.s64 	%rd5, %rd3, %rd4;
	st.global.u16 	[%rd5], %r16;
$L__BB3_2:
	ret;

}
	// .globl	Crop_ushort2
.visible .entry Crop_ushort2(
	.param .u64 Crop_ushort2_param_0,
	.param .u64 .ptr .align 1 Crop_ushort2_param_1,
	.param .u32 Crop_ushort2_param_2,
	.param .u32 Crop_ushort2_param_3,
	.param .u32 Crop_ushort2_param_4,
	.param .u32 Crop_ushort2_param_5,
	.param .u32 Crop_ushort2_param_6
)
{
	.reg .pred 	%p<4>;
	.reg .b32 	%r<22>;
	.reg .b32 	%f<3>;
	.reg .b64 	%rd<6>;

	ld.param.u64 	%rd1, [Crop_ushort2_param_0];
	ld.param.u64 	%rd2, [Crop_ushort2_param_1];
	ld.param.u32 	%r6, [Crop_ushort2_param_2];
	ld.param.u32 	%r7, [Crop_ushort2_param_3];
	ld.param.u32 	%r3, [Crop_ushort2_param_4];
	ld.param.u32 	%r4, [Crop_ushort2_param_5];
	ld.param.u32 	%r5, [Crop_ushort2_param_6];
	mov.u32 	%r8, %ctaid.x;
	mov.u32 	%r9, %ntid.x;
	mov.u32 	%r10, %tid.x;
	mad.lo.s32 	%r1, %r8, %r9, %r10;
	mov.u32 	%r11, %ctaid.y;
	mov.u32 	%r12, %ntid.y;
	mov.u32 	%r13, %tid.y;
	mad.lo.s32 	%r2, %r11, %r12, %r13;
	setp.ge.s32 	%p1, %r2, %r7;
	setp.ge.s32 	%p2, %r1, %r6;
	or.pred  	%p3, %p2, %p1;
	@%p3 bra 	$L__BB4_2;
	cvta.to.global.u64 	%rd3, %rd2;
	add.s32 	%r14, %r4, %r1;
	cvt.rn.f32.s32 	%f1, %r14;
	add.s32 	%r15, %r5, %r2;
	cvt.rn.f32.s32 	%f2, %r15;
	tex.2d.v4.u32.f32 	{%r16, %r17, %r18, %r19}, [%rd1, {%f1, %f2}];
	mad.lo.s32 	%r20, %r3, %r2, %r1;
	mul.wide.s32 	%rd4, %r20, 4;
	add.s64 	%rd5, %rd3, %rd4;
	prmt.b32 	%r21, %r16, %r17, 0x5410U;
	st.global.u32 	[%rd5], %r21;
$L__BB4_2:
	ret;

}
	// .globl	Crop_ushort4
.visible .entry Crop_ushort4(
	.param .u64 Crop_ushort4_param_0,
	.param .u64 .ptr .align 1 Crop_ushort4_param_1,
	.param .u32 Crop_ushort4_param_2,
	.param .u32 Crop_ushort4_param_3,
	.param .u32 Crop_ushort4_param_4,
	.param .u32 Crop_ushort4_param_5,
	.param .u32 Crop_ushort4_param_6
)
{
	.reg .pred 	%p<4>;
	.reg .b16 	%rs<5>;
	.reg .b32 	%r<21>;
	.reg .b32 	%f<3>;
	.reg .b64 	%rd<6>;

	ld.param.u64 	%rd1, [Crop_ushort4_param_0];
	ld.param.u64 	%rd2, [Crop_ushort4_param_1];
	ld.param.u32 	%r6, [Crop_ushort4_param_2];
	ld.param.u32 	%r7, [Crop_ushort4_param_3];
	ld.param.u32 	%r3, [Crop_ushort4_param_4];
	ld.param.u32 	%r4, [Crop_ushort4_param_5];
	ld.param.u32 	%r5, [Crop_ushort4_param_6];
	mov.u32 	%r8, %ctaid.x;
	mov.u32 	%r9, %ntid.x;
	mov.u32 	%r10, %tid.x;
	mad.lo.s32 	%r1, %r8, %r9, %r10;
	mov.u32 	%r11, %ctaid.y;
	mov.u32 	%r12, %ntid.y;
	mov.u32 	%r13, %tid.y;
	mad.lo.s32 	%r2, %r11, %r12, %r13;
	setp.ge.s32 	%p1, %r2, %r7;
	setp.ge.s32 	%p2, %r1, %r6;
	or.pred  	%p3, %p2, %p1;
	@%p3 bra 	$L__BB5_2;
	cvta.to.global.u64 	%rd3, %rd2;
	add.s32 	%r14, %r4, %r1;
	cvt.rn.f32.s32 	%f1, %r14;
	add.s32 	%r15, %r5, %r2;
	cvt.rn.f32.s32 	%f2, %r15;
	tex.2d.v4.u32.f32 	{%r16, %r17, %r18, %r19}, [%rd1, {%f1, %f2}];
	cvt.u16.u32 	%rs1, %r16;
	cvt.u16.u32 	%rs2, %r17;
	cvt.u16.u32 	%rs3, %r18;
	cvt.u16.u32 	%rs4, %r19;
	mad.lo.s32 	%r20, %r3, %r2, %r1;
	mul.wide.s32 	%rd4, %r20, 8;
	add.s64 	%rd5, %rd3, %rd4;
	st.global.v4.u16 	[%rd5], {%rs1, %rs2, %rs3, %rs4};
$L__BB5_2:
	ret;

}


// ===== COMPILED SASS (sm_100) =====

	.target	sm_100

	.elftype	@"ET_EXEC"


//--------------------- .note.nv.tkinfo           --------------------------
	.section	.note.nv.tkinfo,"",@"SHT_NOTE"
	.sectionflags	@"SHF_NOTE_NV_TKINFO"
	.tkinfo
        /*0018*/ 	.word	0x00000002
        /*0030*/ 	.string	""
        /*0030*/ 	.string	"ptxas"
        /*0030*/ 	.string	"Cuda compilation tools, release 13.0, V13.0.88"
        /*0030*/ 	.string	"Build cuda_13.0.r13.0/compiler.36424714_0"
        /*0030*/ 	.string	"-arch sm_100 -m 64 "



//--------------------- .note.nv.cuinfo           --------------------------
	.section	.note.nv.cuinfo,"",@"SHT_NOTE"
	.sectionflags	@"SHF_NOTE_NV_CUINFO"
        /*0018*/ 	.short	0x0002
        /*001a*/ 	.short	0x0064
        /*001c*/ 	.short	0x0082
	.zero		2


//--------------------- .nv.info                  --------------------------
	.section	.nv.info,"",@"SHT_CUDA_INFO"
	.align	4


	//----- nvinfo : EIATTR_REGCOUNT
	.align		4
        /*0000*/ 	.byte	0x04, 0x2f
        /*0002*/ 	.short	(.L_1 - .L_0)
	.align		4
.L_0:
        /*0004*/ 	.word	index@(Crop_uchar)
        /*0008*/ 	.word	0x00000009


	//----- nvinfo : EIATTR_FRAME_SIZE
	.align		4
.L_1:
        /*000c*/ 	.byte	0x04, 0x11
        /*000e*/ 	.short	(.L_3 - .L_2)
	.align		4
.L_2:
        /*0010*/ 	.word	index@(Crop_uchar)
        /*0014*/ 	.word	0x00000000


	//----- nvinfo : EIATTR_REGCOUNT
	.align		4
.L_3:
        /*0018*/ 	.byte	0x04, 0x2f
        /*001a*/ 	.short	(.L_5 - .L_4)
	.align		4
.L_4:
        /*001c*/ 	.word	index@(Crop_uchar2)
        /*0020*/ 	.word	0x0000000a


	//----- nvinfo : EIATTR_FRAME_SIZE
	.align		4
.L_5:
        /*0024*/ 	.byte	0x04, 0x11
        /*0026*/ 	.short	(.L_7 - .L_6)
	.align		4
.L_6:
        /*0028*/ 	.word	index@(Crop_uchar2)
        /*002c*/ 	.word	0x00000000


	//----- nvinfo : EIATTR_REGCOUNT
	.align		4
.L_7:
        /*0030*/ 	.byte	0x04, 0x2f
        /*0032*/ 	.short	(.L_9 - .L_8)
	.align		4
.L_8:
        /*0034*/ 	.word	index@(Crop_uchar4)
        /*0038*/ 	.word	0x0000000c


	//----- nvinfo : EIATTR_FRAME_SIZE
	.align		4
.L_9:
        /*003c*/ 	.byte	0x04, 0x11
        /*003e*/ 	.short	(.L_11 - .L_10)
	.align		4
.L_10:
        /*0040*/ 	.word	index@(Crop_uchar4)
        /*0044*/ 	.word	0x00000000


	//----- nvinfo : EIATTR_REGCOUNT
	.align		4
.L_11:
        /*0048*/ 	.byte	0x04, 0x2f
        /*004a*/ 	.short	(.L_13 - .L_12)
	.align		4
.L_12:
        /*004c*/ 	.word	index@(Crop_ushort)
        /*0050*/ 	.word	0x0000000a


	//----- nvinfo : EIATTR_FRAME_SIZE
	.align		4
.L_13:
        /*0054*/ 	.byte	0x04, 0x11
        /*0056*/ 	.short	(.L_15 - .L_14)
	.align		4
.L_14:
        /*0058*/ 	.word	index@(Crop_ushort)
        /*005c*/ 	.word	0x00000000


	//----- nvinfo : EIATTR_REGCOUNT
	.align		4
.L_15:
        /*0060*/ 	.byte	0x04, 0x2f
        /*0062*/ 	.short	(.L_17 - .L_16)
	.align		4
.L_16:
        /*0064*/ 	.word	index@(Crop_ushort2)
        /*0068*/ 	.word	0x0000000a


	//----- nvinfo : EIATTR_FRAME_SIZE
	.align		4
.L_17:
        /*006c*/ 	.byte	0x04, 0x11
        /*006e*/ 	.short	(.L_19 - .L_18)
	.align		4
.L_18:
        /*0070*/ 	.word	index@(Crop_ushort2)
        /*0074*/ 	.word	0x00000000


	//----- nvinfo : EIATTR_REGCOUNT
	.align		4
.L_19:
        /*0078*/ 	.byte	0x04, 0x2f
        /*007a*/ 	.short	(.L_21 - .L_20)
	.align		4
.L_20:
        /*007c*/ 	.word	index@(Crop_ushort4)
        /*0080*/ 	.word	0x0000000c


	//----- nvinfo : EIATTR_FRAME_SIZE
	.align		4
.L_21:
        /*0084*/ 	.byte	0x04, 0x11
        /*0086*/ 	.short	(.L_23 - .L_22)
	.align		4
.L_22:
        /*0088*/ 	.word	index@(Crop_ushort4)
        /*008c*/ 	.word	0x00000000


	//----- nvinfo : EIATTR_MIN_STACK_SIZE
	.align		4
.L_23:
        /*0090*/ 	.byte	0x04, 0x12
        /*0092*/ 	.short	(.L_25 - .L_24)
	.align		4
.L_24:
        /*0094*/ 	.word	index@(Crop_ushort4)
        /*0098*/ 	.word	0x00000000


	//----- nvinfo : EIATTR_MIN_STACK_SIZE
	.align		4
.L_25:
        /*009c*/ 	.byte	0x04, 0x12
        /*009e*/ 	.short	(.L_27 - .L_26)
	.align		4
.L_26:
        /*00a0*/ 	.word	index@(Crop_ushort2)
        /*00a4*/ 	.word	0x00000000


	//----- nvinfo : EIATTR_MIN_STACK_SIZE
	.align		4
.L_27:
        /*00a8*/ 	.byte	0x04, 0x12
        /*00aa*/ 	.short	(.L_29 - .L_28)
	.align		4
.L_28:
        /*00ac*/ 	.word	index@(Crop_ushort)
        /*00b0*/ 	.word	0x00000000


	//----- nvinfo : EIATTR_MIN_STACK_SIZE
	.align		4
.L_29:
        /*00b4*/ 	.byte	0x04, 0x12
        /*00b6*/ 	.short	(.L_31 - .L_30)
	.align		4
.L_30:
        /*00b8*/ 	.word	index@(Crop_uchar4)
        /*00bc*/ 	.word	0x00000000


	//----- nvinfo : EIATTR_MIN_STACK_SIZE
	.align		4
.L_31:
        /*00c0*/ 	.byte	0x04, 0x12
        /*00c2*/ 	.short	(.L_33 - .L_32)
	.align		4
.L_32:
        /*00c4*/ 	.word	index@(Crop_uchar2)
        /*00c8*/ 	.word	0x00000000


	//----- nvinfo : EIATTR_MIN_STACK_SIZE
	.align		4
.L_33:
        /*00cc*/ 	.byte	0x04, 0x12
        /*00ce*/ 	.short	(.L_35 - .L_34)
	.align		4
.L_34:
        /*00d0*/ 	.word	index@(Crop_uchar)
        /*00d4*/ 	.word	0x00000000
.L_35:


//--------------------- .nv.compat                --------------------------
	.section	.nv.compat,"",@"SHT_CUDA_COMPAT_INFO"
	.align	4
        /*0000*/ 	.byte	0x02, 0x09, 0x00, 0x00, 0x02, 0x02, 0x02, 0x00, 0x02, 0x05, 0x05, 0x00, 0x03, 0x07, 0x01, 0x01
        /*0010*/ 	.byte	0x02, 0x03, 0x00, 0x00, 0x02, 0x06, 0x01, 0x00, 0x04, 0x0b, 0x08, 0x00, 0x09, 0x00, 0x00, 0x00
        /*0020*/ 	.byte	0x00, 0x00, 0x00, 0x00


//--------------------- .nv.info.Crop_ushort4     --------------------------
	.section	.nv.info.Crop_ushort4,"",@"SHT_CUDA_INFO"
	.sectionflags	@""
	.align	4


	//----- nvinfo : EIATTR_CUDA_API_VERSION
	.align		4
        /*0000*/ 	.byte	0x04, 0x37
        /*0002*/ 	.short	(.L_37 - .L_36)
.L_36:
        /*0004*/ 	.word	0x00000082


	//----- nvinfo : EIATTR_KPARAM_INFO
	.align		4
.L_37:
        /*0008*/ 	.byte	0x04, 0x17
        /*000a*/ 	.short	(.L_39 - .L_38)
.L_38:
        /*000c*/ 	.word	0x00000000
        /*0010*/ 	.short	0x0006
        /*0012*/ 	.short	0x0020
        /*0014*/ 	.byte	0x00, 0xf0, 0x11, 0x00


	//----- nvinfo : EIATTR_KPARAM_INFO
	.align		4
.L_39:
        /*0018*/ 	.byte	0x04, 0x17
        /*001a*/ 	.short	(.L_41 - .L_40)
.L_40:
        /*001c*/ 	.word	0x00000000
        /*0020*/ 	.short	0x0005
        /*0022*/ 	.short	0x001c
        /*0024*/ 	.byte	0x00, 0xf0, 0x11, 0x00


	//----- nvinfo : EIATTR_KPARAM_INFO
	.align		4
.L_41:
        /*0028*/ 	.byte	0x04, 0x17
        /*002a*/ 	.short	(.L_43 - .L_42)
.L_42:
        /*002c*/ 	.word	0x00000000
        /*0030*/ 	.short	0x0004
        /*0032*/ 	.short	0x0018
        /*0034*/ 	.byte	0x00, 0xf0, 0x11, 0x00


	//----- nvinfo : EIATTR_KPARAM_INFO
	.align		4
.L_43:
        /*0038*/ 	.byte	0x04, 0x17
        /*003a*/ 	.short	(.L_45 - .L_44)
.L_44:
        /*003c*/ 	.word	0x00000000
        /*0040*/ 	.short	0x0003
        /*0042*/ 	.short	0x0014
        /*0044*/ 	.byte	0x00, 0xf0, 0x11, 0x00


	//----- nvinfo : EIATTR_KPARAM_INFO
	.align		4
.L_45:
        /*0048*/ 	.byte	0x04, 0x17
        /*004a*/ 	.short	(.L_47 - .L_46)
.L_46:
        /*004c*/ 	.word	0x00000000
        /*0050*/ 	.short	0x0002
        /*0052*/ 	.short	0x0010
        /*0054*/ 	.byte	0x00, 0xf0, 0x11, 0x00


	//----- nvinfo : EIATTR_KPARAM_INFO
	.align		4
.L_47:
        /*0058*/ 	.byte	0x04, 0x17
        /*005a*/ 	.short	(.L_49 - .L_48)
.L_48:
        /*005c*/ 	.word	0x00000000
        /*0060*/ 	.short	0x0001
        /*0062*/ 	.short	0x0008
        /*0064*/ 	.byte	0x00, 0xf5, 0x21, 0x00


	//----- nvinfo : EIATTR_KPARAM_INFO
	.align		4
.L_49:
        /*0068*/ 	.byte	0x04, 0x17
        /*006a*/ 	.short	(.L_51 - .L_50)
.L_50:
        /*006c*/ 	.word	0x00000000
        /*0070*/ 	.short	0x0000
        /*0072*/ 	.short	0x0000
        /*0074*/ 	.byte	0x00, 0xf0, 0x21, 0x00


	//----- nvinfo : EIATTR_SPARSE_MMA_MASK
	.align		4
.L_51:
        /*0078*/ 	.byte	0x03, 0x50
        /*007a*/ 	.short	0x0000


	//----- nvinfo : EIATTR_MAXREG_COUNT
	.align		4
        /*007c*/ 	.byte	0x03, 0x1b
        /*007e*/ 	.short	0x00ff


	//----- nvinfo : EIATTR_MERCURY_ISA_VERSION
	.align		4
        /*0080*/ 	.byte	0x03, 0x5f
        /*0082*/ 	.short	0x0101


	//----- nvinfo : EIATTR_VRC_CTA_INIT_COUNT
	.align		4
        /*0084*/ 	.byte	0x02, 0x4a
	.zero		1
	.zero		1


	//----- nvinfo : EIATTR_EXIT_INSTR_OFFSETS
	.align		4
        /*0088*/ 	.byte	0x04, 0x1c
        /*008a*/ 	.short	(.L_53 - .L_52)


	//   ....[0]....
.L_52:
        /*008c*/ 	.word	0x000000c0


	//   ....[1]....
        /*0090*/ 	.word	0x000001e0


	//----- nvinfo : EIATTR_CBANK_PARAM_SIZE
	.align		4
.L_53:
        /*0094*/ 	.byte	0x03, 0x19
        /*0096*/ 	.short	0x0024


	//----- nvinfo : EIATTR_PARAM_CBANK
	.align		4
        /*0098*/ 	.byte	0x04, 0x0a
        /*009a*/ 	.short	(.L_55 - .L_54)
	.align		4
.L_54:
        /*009c*/ 	.word	index@(.nv.constant0.Crop_ushort4)
        /*00a0*/ 	.short	0x0380
        /*00a2*/ 	.short	0x0024


	//----- nvinfo : EIATTR_SW_WAR
	.align		4
.L_55:
        /*00a4*/ 	.byte	0x04, 0x36
        /*00a6*/ 	.short	(.L_57 - .L_56)
.L_56:
        /*00a8*/ 	.word	0x00000008
.L_57:


//--------------------- .nv.info.Crop_ushort2     --------------------------
	.section	.nv.info.Crop_ushort2,"",@"SHT_CUDA_INFO"
	.sectionflags	@""
	.align	4


	//----- nvinfo : EIATTR_CUDA_API_VERSION
	.align		4
        /*0000*/ 	.byte	0x04, 0x37
        /*0002*/ 	.short	(.L_59 - .L_58)
.L_58:
        /*0004*/ 	.word	0x00000082


	//----- nvinfo : EIATTR_KPARAM_INFO
	.align		4
.L_59:
        /*0008*/ 	.byte	0x04, 0x17
        /*000a*/ 	.short	(.L_61 - .L_60)
.L_60:
        /*000c*/ 	.word	0x00000000
        /*0010*/ 	.short	0x0006
        /*0012*/ 	.short	0x0020
        /*0014*/ 	.byte	0x00, 0xf0, 0x11, 0x00


	//----- nvinfo : EIATTR_KPARAM_INFO
	.align		4
.L_61:
        /*0018*/ 	.byte	0x04, 0x17
        /*001a*/ 	.short	(.L_63 - .L_62)
.L_62:
        /*001c*/ 	.word	0x00000000
        /*0020*/ 	.short	0x0005
        /*0022*/ 	.short	0x001c
        /*0024*/ 	.byte	0x00, 0xf0, 0x11, 0x00


	//----- nvinfo : EIATTR_KPARAM_INFO
	.align		4
.L_63:
        /*0028*/ 	.byte	0x04, 0x17
        /*002a*/ 	.short	(.L_65 - .L_64)
.L_64:
        /*002c*/ 	.word	0x00000000
        /*0030*/ 	.short	0x0004
        /*0032*/ 	.short	0x0018
        /*0034*/ 	.byte	0x00, 0xf0, 0x11, 0x00


	//----- nvinfo : EIATTR_KPARAM_INFO
	.align		4
.L_65:
        /*0038*/ 	.byte	0x04, 0x17
        /*003a*/ 	.short	(.L_67 - .L_66)
.L_66:
        /*003c*/ 	.word	0x00000000
        /*0040*/ 	.short	0x0003
        /*0042*/ 	.short	0x0014
        /*0044*/ 	.byte	0x00, 0xf0, 0x11, 0x00


	//----- nvinfo : EIATTR_KPARAM_INFO
	.align		4
.L_67:
        /*0048*/ 	.byte	0x04, 0x17
        /*004a*/ 	.short	(.L_69 - .L_68)
.L_68:
        /*004c*/ 	.word	0x00000000
        /*0050*/ 	.short	0x0002
        /*0052*/ 	.short	0x0010
        /*0054*/ 	.byte	0x00, 0xf0, 0x11, 0x00


	//----- nvinfo : EIATTR_KPARAM_INFO
	.align		4
.L_69:
        /*0058*/ 	.byte	0x04, 0x17
        /*005a*/ 	.short	(.L_71 - .L_70)
.L_70:
        /*005c*/ 	.word	0x00000000
        /*0060*/ 	.short	0x0001
        /*0062*/ 	.short	0x0008
        /*0064*/ 	.byte	0x00, 0xf5, 0x21, 0x00


	//----- nvinfo : EIATTR_KPARAM_INFO
	.align		4
.L_71:
        /*0068*/ 	.byte	0x04, 0x17
        /*006a*/ 	.short	(.L_73 - .L_72)
.L_72:
        /*006c*/ 	.word	0x00000000
        /*0070*/ 	.short	0x0000
        /*0072*/ 	.short	0x0000
        /*0074*/ 	.byte	0x00, 0xf0, 0x21, 0x00


	//----- nvinfo : EIATTR_SPARSE_MMA_MASK
	.align		4
.L_73:
        /*0078*/ 	.byte	0x03, 0x50
        /*007a*/ 	.short	0x0000


	//----- nvinfo : EIATTR_MAXREG_COUNT
	.align		4
        /*007c*/ 	.byte	0x03, 0x1b
        /*007e*/ 	.short	0x00ff


	//----- nvinfo : EIATTR_MERCURY_ISA_VERSION
	.align		4
        /*0080*/ 	.byte	0x03, 0x5f
        /*0082*/ 	.short	0x0101


	//----- nvinfo : EIATTR_VRC_CTA_INIT_COUNT
	.align		4
        /*0084*/ 	.byte	0x02, 0x4a
	.zero		1
	.zero		1


	//----- nvinfo : EIATTR_EXIT_INSTR_OFFSETS
	.align		4
        /*0088*/ 	.byte	0x04, 0x1c
        /*008a*/ 	.short	(.L_75 - .L_74)


	//   ....[0]....
.L_74:
        /*008c*/ 	.word	0x000000c0


	//   ....[1]....
        /*0090*/ 	.word	0x000001d0


	//----- nvinfo : EIATTR_CBANK_PARAM_SIZE
	.align		4
.L_75:
        /*0094*/ 	.byte	0x03, 0x19
        /*0096*/ 	.short	0x0024


	//----- nvinfo : EIATTR_PARAM_CBANK
	.align		4
        /*0098*/ 	.byte	0x04, 0x0a
        /*009a*/ 	.short	(.L_77 - .L_76)
	.align		4
.L_76:
        /*009c*/ 	.word	index@(.nv.constant0.Crop_ushort2)
        /*00a0*/ 	.short	0x0380
        /*00a2*/ 	.short	0x0024


	//----- nvinfo : EIATTR_SW_WAR
	.align		4
.L_77:
        /*00a4*/ 	.byte	0x04, 0x36
        /*00a6*/ 	.short	(.L_79 - .L_78)
.L_78:
        /*00a8*/ 	.word	0x00000008
.L_79:


//--------------------- .nv.info.Crop_ushort      --------------------------
	.section	.nv.info.Crop_ushort,"",@"SHT_CUDA_INFO"
	.sectionflags	@""
	.align	4


	//----- nvinfo : EIATTR_CUDA_API_VERSION
	.align		4
        /*0000*/ 	.byte	0x04, 0x37
        /*0002*/ 	.short	(.L_81 - .L_80)
.L_80:
        /*0004*/ 	.word	0x00000082


	//----- nvinfo : EIATTR_KPARAM_INFO
	.align		4
.L_81:
        /*0008*/ 	.byte	0x04, 0x17
        /*000a*/ 	.short	(.L_83 - .L_82)
.L_82:
        /*000c*/ 	.word	0x00000000
        /*0010*/ 	.short	0x0006
        /*0012*/ 	.short	0x0020
        /*0014*/ 	.byte	0x00, 0xf0, 0x11, 0x00


	//----- nvinfo : EIATTR_KPARAM_INFO
	.align		4
.L_83:
        /*0018*/ 	.byte	0x04, 0x17
        /*001a*/ 	.short	(.L_85 - .L_84)
.L_84:
        /*001c*/ 	.word	0x00000000
        /*0020*/ 	.short	0x0005
        /*0022*/ 	.short	0x001c
        /*0024*/ 	.byte	0x00, 0xf0, 0x11, 0x00


	//----- nvinfo : EIATTR_KPARAM_INFO
	.align		4
.L_85:
        /*0028*/ 	.byte	0x04, 0x17
        /*002a*/ 	.short	(.L_87 - .L_86)
.L_86:
        /*002c*/ 	.word	0x00000000
        /*0030*/ 	.short	0x0004
        /*0032*/ 	.short	0x0018
        /*0034*/ 	.byte	0x00, 0xf0, 0x11, 0x00


	//----- nvinfo : EIATTR_KPARAM_INFO
	.align		4
.L_87:
        /*0038*/ 	.byte	0x04, 0x17
        /*003a*/ 	.short	(.L_89 - .L_88)
.L_88:
        /*003c*/ 	.word	0x00000000
        /*0040*/ 	.short	0x0003
        /*0042*/ 	.short	0x0014
        /*0044*/ 	.byte	0x00, 0xf0, 0x11, 0x00


	//----- nvinfo : EIATTR_KPARAM_INFO
	.align		4
.L_89:
        /*0048*/ 	.byte	0x04, 0x17
        /*004a*/ 	.short	(.L_91 - .L_90)
.L_90:
        /*004c*/ 	.word	0x00000000
        /*0050*/ 	.short	0x0002
        /*0052*/ 	.short	0x0010
        /*0054*/ 	.byte	0x00, 0xf0, 0x11, 0x00


	//----- nvinfo : EIATTR_KPARAM_INFO
	.align		4
.L_91:
        /*0058*/ 	.byte	0x04, 0x17
        /*005a*/ 	.short	(.L_93 - .L_92)
.L_92:
        /*005c*/ 	.word	0x00000000
        /*0060*/ 	.short	0x0001
        /*0062*/ 	.short	0x0008
        /*0064*/ 	.byte	0x00, 0xf5, 0x21, 0x00


	//----- nvinfo : EIATTR_KPARAM_INFO
	.align		4
.L_93:
        /*0068*/ 	.byte	0x04, 0x17
        /*006a*/ 	.short	(.L_95 - .L_94)
.L_94:
        /*006c*/ 	.word	0x00000000
        /*0070*/ 	.short	0x0000
        /*0072*/ 	.short	0x0000
        /*0074*/ 	.byte	0x00, 0xf0, 0x21, 0x00


	//----- nvinfo : EIATTR_SPARSE_MMA_MASK
	.align		4
.L_95:
        /*0078*/ 	.byte	0x03, 0x50
        /*007a*/ 	.short	0x0000


	//----- nvinfo : EIATTR_MAXREG_COUNT
	.align		4
        /*007c*/ 	.byte	0x03, 0x1b
        /*007e*/ 	.short	0x00ff


	//----- nvinfo : EIATTR_MERCURY_ISA_VERSION
	.align		4
        /*0080*/ 	.byte	0x03, 0x5f
        /*0082*/ 	.short	0x0101


	//----- nvinfo : EIATTR_VRC_CTA_INIT_COUNT
	.align		4
        /*0084*/ 	.byte	0x02, 0x4a
	.zero		1
	.zero		1


	//----- nvinfo : EIATTR_EXIT_INSTR_OFFSETS
	.align		4
        /*0088*/ 	.byte	0x04, 0x1c
        /*008a*/ 	.short	(.L_97 - .L_96)


	//   ....[0]....
.L_96:
        /*008c*/ 	.word	0x000000c0


	//   ....[1]....
        /*0090*/ 	.word	0x000001c0


	//----- nvinfo : EIATTR_CBANK_PARAM_SIZE
	.align		4
.L_97:
        /*0094*/ 	.byte	0x03, 0x19
        /*0096*/ 	.short	0x0024


	//----- nvinfo : EIATTR_PARAM_CBANK
	.align		4
        /*0098*/ 	.byte	0x04, 0x0a
        /*009a*/ 	.short	(.L_99 - .L_98)
	.align		4
.L_98:
        /*009c*/ 	.word	index@(.nv.constant0.Crop_ushort)
        /*00a0*/ 	.short	0x0380
        /*00a2*/ 	.short	0x0024


	//----- nvinfo : EIATTR_SW_WAR
	.align		4
.L_99:
        /*00a4*/ 	.byte	0x04, 0x36
        /*00a6*/ 	.short	(.L_101 - .L_100)
.L_100:
        /*00a8*/ 	.word	0x00000008
.L_101:


//--------------------- .nv.info.Crop_uchar4      --------------------------
	.section	.nv.info.Crop_uchar4,"",@"SHT_CUDA_INFO"
	.sectionflags	@""
	.align	4


	//----- nvinfo : EIATTR_CUDA_API_VERSION
	.align		4
        /*0000*/ 	.byte	0x04, 0x37
        /*0002*/ 	.short	(.L_103 - .L_102)
.L_102:
        /*0004*/ 	.word	0x00000082


	//----- nvinfo : EIATTR_KPARAM_INFO
	.align		4
.L_103:
        /*0008*/ 	.byte	0x04, 0x17
        /*000a*/ 	.short	(.L_105 - .L_104)
.L_104:
        /*000c*/ 	.word	0x00000000
        /*0010*/ 	.short	0x0006
        /*0012*/ 	.short	0x0020
        /*0014*/ 	.byte	0x00, 0xf0, 0x11, 0x00


	//----- nvinfo : EIATTR_KPARAM_INFO
	.align		4
.L_105:
        /*0018*/ 	.byte	0x04, 0x17
        /*001a*/ 	.short	(.L_107 - .L_106)
.L_106:
        /*001c*/ 	.word	0x00000000
        /*0020*/ 	.short	0x0005
        /*0022*/ 	.short	0x001c
        /*0024*/ 	.byte	0x00, 0xf0, 0x11, 0x00


	//----- nvinfo : EIATTR_KPARAM_INFO
	.align		4
.L_107:
        /*0028*/ 	.byte	0x04, 0x17
        /*002a*/ 	.short	(.L_109 - .L_108)
.L_108:
        /*002c*/ 	.word	0x00000000
        /*0030*/ 	.short	0x0004
        /*0032*/ 	.short	0x0018
        /*0034*/ 	.byte	0x00, 0xf0, 0x11, 0x00


	//----- nvinfo : EIATTR_KPARAM_INFO
	.align		4
.L_109:
        /*0038*/ 	.byte	0x04, 0x17
        /*003a*/ 	.short	(.L_111 - .L_110)
.L_110:
        /*003c*/ 	.word	0x00000000
        /*0040*/ 	.short	0x0003
        /*0042*/ 	.short	0x0014
        /*0044*/ 	.byte	0x00, 0xf0, 0x11, 0x00


	//----- nvinfo : EIATTR_KPARAM_INFO
	.align		4
.L_111:
        /*0048*/ 	.byte	0x04, 0x17
        /*004a*/ 	.short	(.L_113 - .L_112)
.L_112:
        /*004c*/ 	.word	0x00000000
        /*0050*/ 	.short	0x0002
        /*0052*/ 	.short	0x0010
        /*0054*/ 	.byte	0x00, 0xf0, 0x11, 0x00


	//----- nvinfo : EIATTR_KPARAM_INFO
	.align		4
.L_113:
        /*0058*/ 	.byte	0x04, 0x17
        /*005a*/ 	.short	(.L_115 - .L_114)
.L_114:
        /*005c*/ 	.word	0x00000000
        /*0060*/ 	.short	0x0001
        /*0062*/ 	.short	0x0008
        /*0064*/ 	.byte	0x00, 0xf5, 0x21, 0x00


	//----- nvinfo : EIATTR_KPARAM_INFO
	.align		4
.L_115:
        /*0068*/ 	.byte	0x04, 0x17
        /*006a*/ 	.short	(.L_117 - .L_116)
.L_116:
        /*006c*/ 	.word	0x00000000
        /*0070*/ 	.short	0x0000
        /*0072*/ 	.short	0x0000
        /*0074*/ 	.byte	0x00, 0xf0, 0x21, 0x00


	//----- nvinfo : EIATTR_SPARSE_MMA_MASK
	.align		4
.L_117:
        /*0078*/ 	.byte	0x03, 0x50
        /*007a*/ 	.short	0x0000


	//----- nvinfo : EIATTR_MAXREG_COUNT
	.align		4
        /*007c*/ 	.byte	0x03, 0x1b
        /*007e*/ 	.short	0x00ff


	//----- nvinfo : EIATTR_MERCURY_ISA_VERSION
	.align		4
        /*0080*/ 	.byte	0x03, 0x5f
        /*0082*/ 	.short	0x0101


	//----- nvinfo : EIATTR_VRC_CTA_INIT_COUNT
	.align		4
        /*0084*/ 	.byte	0x02, 0x4a
	.zero		1
	.zero		1


	//----- nvinfo : EIATTR_EXIT_INSTR_OFFSETS
	.align		4
        /*0088*/ 	.byte	0x04, 0x1c
        /*008a*/ 	.short	(.L_119 - .L_118)


	//   ....[0]....
.L_118:
        /*008c*/ 	.word	0x000000c0


	//   ....[1]....
        /*0090*/ 	.word	0x000001f0


	//----- nvinfo : EIATTR_CBANK_PARAM_SIZE
	.align		4
.L_119:
        /*0094*/ 	.byte	0x03, 0x19
        /*0096*/ 	.short	0x0024


	//----- nvinfo : EIATTR_PARAM_CBANK
	.align		4
        /*0098*/ 	.byte	0x04, 0x0a
        /*009a*/ 	.short	(.L_121 - .L_120)
	.align		4
.L_120:
        /*009c*/ 	.word	index@(.nv.constant0.Crop_uchar4)
        /*00a0*/ 	.short	0x0380
        /*00a2*/ 	.short	0x0024


	//----- nvinfo : EIATTR_SW_WAR
	.align		4
.L_121:
        /*00a4*/ 	.byte	0x04, 0x36
        /*00a6*/ 	.short	(.L_123 - .L_122)
.L_122:
        /*00a8*/ 	.word	0x00000008
.L_123:


//--------------------- .nv.info.Crop_uchar2      --------------------------
	.section	.nv.info.Crop_uchar2,"",@"SHT_CUDA_INFO"
	.sectionflags	@""
	.align	4


	//----- nvinfo : EIATTR_CUDA_API_VERSION
	.align		4
        /*0000*/ 	.byte	0x04, 0x37
        /*0002*/ 	.short	(.L_125 - .L_124)
.L_124:
        /*0004*/ 	.word	0x00000082


	//----- nvinfo : EIATTR_KPARAM_INFO
	.align		4
.L_125:
        /*0008*/ 	.byte	0x04, 0x17
        /*000a*/ 	.short	(.L_127 - .L_126)
.L_126:
        /*000c*/ 	.word	0x00000000
        /*0010*/ 	.short	0x0006
        /*0012*/ 	.short	0x0020
        /*0014*/ 	.byte	0x00, 0xf0, 0x11, 0x00


	//----- nvinfo : EIATTR_KPARAM_INFO
	.align		4
.L_127:
        /*0018*/ 	.byte	0x04, 0x17
        /*001a*/ 	.short	(.L_129 - .L_128)
.L_128:
        /*001c*/ 	.word	0x00000000
        /*0020*/ 	.short	0x0005
        /*0022*/ 	.short	0x001c
        /*0024*/ 	.byte	0x00, 0xf0, 0x11, 0x00


	//----- nvinfo : EIATTR_KPARAM_INFO
	.align		4
.L_129:
        /*0028*/ 	.byte	0x04, 0x17
        /*002a*/ 	.short	(.L_131 - .L_130)
.L_130:
        /*002c*/ 	.word	0x00000000
        /*0030*/ 	.short	0x0004
        /*0032*/ 	.short	0x0018
        /*0034*/ 	.byte	0x00, 0xf0, 0x11, 0x00


	//----- nvinfo : EIATTR_KPARAM_INFO
	.align		4
.L_131:
        /*0038*/ 	.byte	0x04, 0x17
        /*003a*/ 	.short	(.L_133 - .L_132)
.L_132:
        /*003c*/ 	.word	0x00000000
        /*0040*/ 	.short	0x0003
        /*0042*/ 	.short	0x0014
        /*0044*/ 	.byte	0x00, 0xf0, 0x11, 0x00


	//----- nvinfo : EIATTR_KPARAM_INFO
	.align		4
.L_133:
        /*0048*/ 	.byte	0x04, 0x17
        /*004a*/ 	.short	(.L_135 - .L_134)
.L_134:
        /*004c*/ 	.word	0x00000000
        /*0050*/ 	.short	0x0002
        /*0052*/ 	.short	0x0010
        /*0054*/ 	.byte	0x00, 0xf0, 0x11, 0x00


	//----- nvinfo : EIATTR_KPARAM_INFO
	.align		4
.L_135:
        /*0058*/ 	.byte	0x04, 0x17
        /*005a*/ 	.short	(.L_137 - .L_136)
.L_136:
        /*005c*/ 	.word	0x00000000
        /*0060*/ 	.short	0x0001
        /*0062*/ 	.short	0x0008
        /*0064*/ 	.byte	0x00, 0xf5, 0x21, 0x00


	//----- nvinfo : EIATTR_KPARAM_INFO
	.align		4
.L_137:
        /*0068*/ 	.byte	0x04, 0x17
        /*006a*/ 	.short	(.L_139 - .L_138)
.L_138:
        /*006c*/ 	.word	0x00000000
        /*0070*/ 	.short	0x0000
        /*0072*/ 	.short	0x0000
        /*0074*/ 	.byte	0x00, 0xf0, 0x21, 0x00


	//----- nvinfo : EIATTR_SPARSE_MMA_MASK
	.align		4
.L_139:
        /*0078*/ 	.byte	0x03, 0x50
        /*007a*/ 	.short	0x0000


	//----- nvinfo : EIATTR_MAXREG_COUNT
	.align		4
        /*007c*/ 	.byte	0x03, 0x1b
        /*007e*/ 	.short	0x00ff


	//----- nvinfo : EIATTR_MERCURY_ISA_VERSION
	.align		4
        /*0080*/ 	.byte	0x03, 0x5f
        /*0082*/ 	.short	0x0101


	//----- nvinfo : EIATTR_VRC_CTA_INIT_COUNT
	.align		4
        /*0084*/ 	.byte	0x02, 0x4a
	.zero		1
	.zero		1


	//----- nvinfo : EIATTR_EXIT_INSTR_OFFSETS
	.align		4
        /*0088*/ 	.byte	0x04, 0x1c
        /*008a*/ 	.short	(.L_141 - .L_140)


	//   ....[0]....
.L_140:
        /*008c*/ 	.word	0x000000c0


	//   ....[1]....
        /*0090*/ 	.word	0x000001d0


	//----- nvinfo : EIATTR_CBANK_PARAM_SIZE
	.align		4
.L_141:
        /*0094*/ 	.byte	0x03, 0x19
        /*0096*/ 	.short	0x0024


	//----- nvinfo : EIATTR_PARAM_CBANK
	.align		4
        /*0098*/ 	.byte	0x04, 0x0a
        /*009a*/ 	.short	(.L_143 - .L_142)
	.align		4
.L_142:
        /*009c*/ 	.word	index@(.nv.constant0.Crop_uchar2)
        /*00a0*/ 	.short	0x0380
        /*00a2*/ 	.short	0x0024


	//----- nvinfo : EIATTR_SW_WAR
	.align		4
.L_143:
        /*00a4*/ 	.byte	0x04, 0x36
        /*00a6*/ 	.short	(.L_145 - .L_144)
.L_144:
        /*00a8*/ 	.word	0x00000008
.L_145:


//--------------------- .nv.info.Crop_uchar       --------------------------
	.section	.nv.info.Crop_uchar,"",@"SHT_CUDA_INFO"
	.sectionflags	@""
	.align	4


	//----- nvinfo : EIATTR_CUDA_API_VERSION
	.align		4
        /*0000*/ 	.byte	0x04, 0x37
        /*0002*/ 	.short	(.L_147 - .L_146)
.L_146:
        /*0004*/ 	.word	0x00000082


	//----- nvinfo : EIATTR_KPARAM_INFO
	.align		4
.L_147:
        /*0008*/ 	.byte	0x04, 0x17
        /*000a*/ 	.short	(.L_149 - .L_148)
.L_148:
        /*000c*/ 	.word	0x00000000
        /*0010*/ 	.short	0x0006
        /*0012*/ 	.short	0x0020
        /*0014*/ 	.byte	0x00, 0xf0, 0x11, 0x00


	//----- nvinfo : EIATTR_KPARAM_INFO
	.align		4
.L_149:
        /*0018*/ 	.byte	0x04, 0x17
        /*001a*/ 	.short	(.L_151 - .L_150)
.L_150:
        /*001c*/ 	.word	0x00000000
        /*0020*/ 	.short	0x0005
        /*0022*/ 	.short	0x001c
        /*0024*/ 	.byte	0x00, 0xf0, 0x11, 0x00


	//----- nvinfo : EIATTR_KPARAM_INFO
	.align		4
.L_151:
        /*0028*/ 	.byte	0x04, 0x17
        /*002a*/ 	.short	(.L_153 - .L_152)
.L_152:
        /*002c*/ 	.word	0x00000000
        /*0030*/ 	.short	0x0004
        /*0032*/ 	.short	0x0018
        /*0034*/ 	.byte	0x00, 0xf0, 0x11, 0x00


	//----- nvinfo : EIATTR_KPARAM_INFO
	.align		4
.L_153:
        /*0038*/ 	.byte	0x04, 0x17
        /*003a*/ 	.short	(.L_155 - .L_154)
.L_154:
        /*003c*/ 	.word	0x00000000
        /*0040*/ 	.short	0x0003
        /*0042*/ 	.short	0x0014
        /*0044*/ 	.byte	0x00, 0xf0, 0x11, 0x00


	//----- nvinfo : EIATTR_KPARAM_INFO
	.align		4
.L_155:
        /*0048*/ 	.byte	0x04, 0x17
        /*004a*/ 	.short	(.L_157 - .L_156)
.L_156:
        /*004c*/ 	.word	0x00000000
        /*0050*/ 	.short	0x0002
        /*0052*/ 	.short	0x0010
        /*0054*/ 	.byte	0x00, 0xf0, 0x11, 0x00


	//----- nvinfo : EIATTR_KPARAM_INFO
	.align		4
.L_157:
        /*0058*/ 	.byte	0x04, 0x17
        /*005a*/ 	.short	(.L_159 - .L_158)
.L_158:
        /*005c*/ 	.word	0x00000000
        /*0060*/ 	.short	0x0001
        /*0062*/ 	.short	0x0008
        /*0064*/ 	.byte	0x00, 0xf5, 0x21, 0x00


	//----- nvinfo : EIATTR_KPARAM_INFO
	.align		4
.L_159:
        /*0068*/ 	.byte	0x04, 0x17
        /*006a*/ 	.short	(.L_161 - .L_160)
.L_160:
        /*006c*/ 	.word	0x00000000
        /*0070*/ 	.short	0x0000
        /*0072*/ 	.short	0x0000
        /*0074*/ 	.byte	0x00, 0xf0, 0x21, 0x00


	//----- nvinfo : EIATTR_SPARSE_MMA_MASK
	.align		4
.L_161:
        /*0078*/ 	.byte	0x03, 0x50
        /*007a*/ 	.short	0x0000


	//----- nvinfo : EIATTR_MAXREG_COUNT
	.align		4
        /*007c*/ 	.byte	0x03, 0x1b
        /*007e*/ 	.short	0x00ff


	//----- nvinfo : EIATTR_MERCURY_ISA_VERSION
	.align		4
        /*0080*/ 	.byte	0x03, 0x5f
        /*0082*/ 	.short	0x0101


	//----- nvinfo : EIATTR_VRC_CTA_INIT_COUNT
	.align		4
        /*0084*/ 	.byte	0x02, 0x4a
	.zero		1
	.zero		1


	//----- nvinfo : EIATTR_EXIT_INSTR_OFFSETS
	.align		4
        /*0088*/ 	.byte	0x04, 0x1c
        /*008a*/ 	.short	(.L_163 - .L_162)


	//   ....[0]....
.L_162:
        /*008c*/ 	.word	0x000000c0


	//   ....[1]....
        /*0090*/ 	.word	0x000001d0


	//----- nvinfo : EIATTR_CBANK_PARAM_SIZE
	.align		4
.L_163:
        /*0094*/ 	.byte	0x03, 0x19
        /*0096*/ 	.short	0x0024


	//----- nvinfo : EIATTR_PARAM_CBANK
	.align		4
        /*0098*/ 	.byte	0x04, 0x0a
        /*009a*/ 	.short	(.L_165 - .L_164)
	.align		4
.L_164:
        /*009c*/ 	.word	index@(.nv.constant0.Crop_uchar)
        /*00a0*/ 	.short	0x0380
        /*00a2*/ 	.short	0x0024


	//----- nvinfo : EIATTR_SW_WAR
	.align		4
.L_165:
        /*00a4*/ 	.byte	0x04, 0x36
        /*00a6*/ 	.short	(.L_167 - .L_166)
.L_166:
        /*00a8*/ 	.word	0x00000008
.L_167:


//--------------------- .nv.callgraph             --------------------------
	.section	.nv.callgraph,"",@"SHT_CUDA_CALLGRAPH"
	.align	4
	.sectionentsize	8
	.align		4
        /*0000*/ 	.word	0x00000000
	.align		4
        /*0004*/ 	.word	0xffffffff
	.align		4
        /*0008*/ 	.word	0x00000000
	.align		4
        /*000c*/ 	.word	0xfffffffe
	.align		4
        /*0010*/ 	.word	0x00000000
	.align		4
        /*0014*/ 	.word	0xfffffffd
	.align		4
        /*0018*/ 	.word	0x00000000
	.align		4
        /*001c*/ 	.word	0xfffffffc


//--------------------- .text.Crop_ushort4        --------------------------
	.section	.text.Crop_ushort4,"ax",@progbits
	.align	128
        .global         Crop_ushort4
        .type           Crop_ushort4,@function
        .size           Crop_ushort4,(.L_x_6 - Crop_ushort4)
        .other          Crop_ushort4,@"STO_CUDA_ENTRY STV_DEFAULT"
Crop_ushort4:
.text.Crop_ushort4:
[----:B------:R-:W-:Y:S01]  /*0000*/  LDC R1, c[0x0][0x37c] ;  /* 0x0000df00ff017b82 */ /* 0x000fe20000000800 */
[----:B------:R-:W0:Y:S07]  /*0010*/  S2R R2, SR_TID.Y ;  /* 0x0000000000027919 */ /* 0x000e2e0000002200 */
[----:B------:R-:W1:Y:S01]  /*0020*/  LDC R0, c[0x0][0x360] ;  /* 0x0000d800ff007b82 */ /* 0x000e620000000800 */
[----:B------:R-:W2:Y:S01]  /*0030*/  LDCU.64 UR6, c[0x0][0x390] ;  /* 0x00007200ff0677ac */ /* 0x000ea20008000a00 */
[----:B------:R-:W1:Y:S06]  /*0040*/  S2R R3, SR_TID.X ;  /* 0x0000000000037919 */ /* 0x000e6c0000002100 */
[----:B------:R-:W0:Y:S08]  /*0050*/  S2UR UR5, SR_CTAID.Y ;  /* 0x00000000000579c3 */ /* 0x000e300000002600 */
[----:B------:R-:W0:Y:S08]  /*0060*/  LDC R5, c[0x0][0x364] ;  /* 0x0000d900ff057b82 */ /* 0x000e300000000800 */
[----:B------:R-:W1:Y:S01]  /*0070*/  S2UR UR4, SR_CTAID.X ;  /* 0x00000000000479c3 */ /* 0x000e620000002500 */
[----:B0-----:R-:W-:-:S05]  /*0080*/  IMAD R5, R5, UR5, R2 ;  /* 0x0000000505057c24 */ /* 0x001fca000f8e0202 */
[----:B--2---:R-:W-:Y:S01]  /*0090*/  ISETP.GE.AND P0, PT, R5, UR7, PT ;  /* 0x0000000705007c0c */ /* 0x004fe2000bf06270 */
[----:B-1----:R-:W-:-:S05]  /*00a0*/  IMAD R0, R0, UR4, R3 ;  /* 0x0000000400007c24 */ /* 0x002fca000f8e0203 */
[----:B------:R-:W-:-:S13]  /*00b0*/  ISETP.GE.OR P0, PT, R0, UR6, P0 ;  /* 0x0000000600007c0c */ /* 0x000fda0008706670 */
[----:B------:R-:W-:Y:S05]  /*00c0*/  @P0 EXIT ;  /* 0x000000000000094d */ /* 0x000fea0003800000 */
[----:B------:R-:W0:Y:S01]  /*00d0*/  LDCU UR4, c[0x0][0x3a0] ;  /* 0x00007400ff0477ac */ /* 0x000e220008000800 */
[----:B------:R-:W-:Y:S01]  /*00e0*/  IMAD.MOV.U32 R8, RZ, RZ, -0x3e000000 ;  /* 0xc2000000ff087424 */ /* 0x000fe200078e00ff */
[----:B------:R-:W1:Y:S01]  /*00f0*/  LDCU.64 UR6, c[0x0][0x398] ;  /* 0x00007300ff0677ac */ /* 0x000e620008000a00 */
[----:B------:R-:W-:Y:S01]  /*0100*/  UMOV UR5, URZ ;  /* 0x000000ff00057c82 */ /* 0x000fe20008000000 */
[----:B0-----:R-:W-:Y:S01]  /*0110*/  IADD3 R7, PT, PT, R5, UR4, RZ ;  /* 0x0000000405077c10 */ /* 0x001fe2000fffe0ff */
[----:B------:R-:W0:Y:S01]  /*0120*/  LDCU UR4, c[0x0][0x380] ;  /* 0x00007000ff0477ac */ /* 0x000e220008000800 */
[----:B-1----:R-:W-:Y:S02]  /*0130*/  VIADD R2, R0, UR7 ;  /* 0x0000000700027c36 */ /* 0x002fe40008000000 */
[----:B------:R-:W-:-:S03]  /*0140*/  I2FP.F32.S32 R7, R7 ;  /* 0x0000000700077245 */ /* 0x000fc60000201400 */
[----:B------:R-:W-:-:S06]  /*0150*/  I2FP.F32.S32 R6, R2 ;  /* 0x0000000200067245 */ /* 0x000fcc0000201400 */
[----:B0-----:R0:W5:Y:S01]  /*0160*/  TEX.LL R8, R6, R6, R8, UR4, 2D ;  /* 0x28ff040806067f60 */ /* 0x00116200089e0f08 */
[----:B------:R-:W1:Y:S01]  /*0170*/  LDC.64 R2, c[0x0][0x388] ;  /* 0x0000e200ff027b82 */ /* 0x000e620000000a00 */
[----:B------:R-:W-:Y:S01]  /*0180*/  IMAD R5, R5, UR6, R0 ;  /* 0x0000000605057c24 */ /* 0x000fe2000f8e0200 */
[----:B0-----:R-:W0:Y:S03]  /*0190*/  LDCU.64 UR4, c[0x0][0x358] ;  /* 0x00006b00ff0477ac */ /* 0x001e260008000a00 */
[----:B-1----:R-:W-:Y:S01]  /*01a0*/  IMAD.WIDE R2, R5, 0x8, R2 ;  /* 0x0000000805027825 */ /* 0x002fe200078e0202 */
[----:B-----5:R-:W-:Y:S02]  /*01b0*/  PRMT R6, R6, 0x5410, R7 ;  /* 0x0000541006067816 */ /* 0x020fe40000000007 */
[----:B------:R-:W-:-:S05]  /*01c0*/  PRMT R7, R8, 0x5410, R9 ;  /* 0x0000541008077816 */ /* 0x000fca0000000009 */
[----:B0-----:R-:W-:Y:S01]  /*01d0*/  STG.E.64 desc[UR4][R2.64], R6 ;  /* 0x0000000602007986 */ /* 0x001fe2000c101b04 */
[----:B------:R-:W-:Y:S05]  /*01e0*/  EXIT ;  /* 0x000000000000794d */ /* 0x000fea0003800000 */
.L_x_0:
[----:B------:R-:W-:-:S00]  /*01f0*/  BRA `(.L_x_0) ;  /* 0xfffffffc00fc7947 */ /* 0x000fc0000383ffff */
[----:B------:R-:W-:-:S00]  /*0200*/  NOP ;  /* 0x0000000000007918 */ /* 0x000fc00000000000 */
[----:B------:R-:W-:-:S00]  /*0210*/  NOP ;  /* 0x0000000000007918 */ /* 0x000fc00000000000 */
[----:B------:R-:W-:-:S00]  /*0220*/  NOP ;  /* 0x0000000000007918 */ /* 0x000fc00000000000 */
[----:B------:R-:W-:-:S00]  /*0230*/  NOP ;  /* 0x0000000000007918 */ /* 0x000fc00000000000 */
[----:B------:R-:W-:-:S00]  /*0240*/  NOP ;  /* 0x0000000000007918 */ /* 0x000fc00000000000 */
[----:B------:R-:W-:-:S00]  /*0250*/  NOP ;  /* 0x0000000000007918 */ /* 0x000fc00000000000 */
[----:B------:R-:W-:-:S00]  /*0260*/  NOP ;  /* 0x0000000000007918 */ /* 0x000fc00000000000 */
[----:B------:R-:W-:-:S00]  /*0270*/  NOP ;  /* 0x0000000000007918 */ /* 0x000fc00000000000 */
.L_x_6:


//--------------------- .text.Crop_ushort2        --------------------------
	.section	.text.Crop_ushort2,"ax",@progbits
	.align	128
        .global         Crop_ushort2
        .type           Crop_ushort2,@function
        .size           Crop_ushort2,(.L_x_7 - Crop_ushort2)
        .other          Crop_ushort2,@"STO_CUDA_ENTRY STV_DEFAULT"
Crop_ushort2:
.text.Crop_ushort2:
        /* <DEDUP_REMOVED lines=22> */
[----:B0-----:R0:W5:Y:S01]  /*0160*/  TEX.LL RZ, R6, R6, R4, UR4, 2D, 0x3 ;  /* 0x28ff040406067f60 */ /* 0x00116200089e03ff */
[----:B------:R-:W1:Y:S01]  /*0170*/  LDC.64 R2, c[0x0][0x388] ;  /* 0x0000e200ff027b82 */ /* 0x000e620000000a00 */
[----:B------:R-:W-:Y:S01]  /*0180*/  IMAD R5, R5, UR6, R0 ;  /* 0x0000000605057c24 */ /* 0x000fe2000f8e0200 */
[----:B0-----:R-:W0:Y:S03]  /*0190*/  LDCU.64 UR4, c[0x0][0x358] ;  /* 0x00006b00ff0477ac */ /* 0x001e260008000a00 */
[----:B-1----:R-:W-:Y:S01]  /*01a0*/  IMAD.WIDE R2, R5, 0x4, R2 ;  /* 0x0000000405027825 */ /* 0x002fe200078e0202 */
[----:B-----5:R-:W-:-:S05]  /*01b0*/  PRMT R5, R6, 0x5410, R7 ;  /* 0x0000541006057816 */ /* 0x020fca0000000007 */
[----:B0-----:R-:W-:Y:S01]  /*01c0*/  STG.E desc[UR4][R2.64], R5 ;  /* 0x0000000502007986 */ /* 0x001fe2000c101904 */
[----:B------:R-:W-:Y:S05]  /*01d0*/  EXIT ;  /* 0x000000000000794d */ /* 0x000fea0003800000 */
.L_x_1:
        /* <DEDUP_REMOVED lines=10> */
.L_x_7:


//--------------------- .text.Crop_ushort         --------------------------
	.section	.text.Crop_ushort,"ax",@progbits
	.align	128
        .global         Crop_ushort
        .type           Crop_ushort,@function
        .size           Crop_ushort,(.L_x_8 - Crop_ushort)
        .other          Crop_ushort,@"STO_CUDA_ENTRY STV_DEFAULT"
Crop_ushort:
.text.Crop_ushort:
        /* <DEDUP_REMOVED lines=14> */
[----:B------:R-:W-:Y:S01]  /*00e0*/  HFMA2 R4, -RZ, RZ, -3, 0 ;  /* 0xc2000000ff047431 */ /* 0x000fe200000001ff */
[----:B------:R-:W1:Y:S01]  /*00f0*/  LDCU.64 UR6, c[0x0][0x398] ;  /* 0x00007300ff0677ac */ /* 0x000e620008000a00 */
[----:B------:R-:W-:Y:S01]  /*0100*/  UMOV UR5, URZ ;  /* 0x000000ff00057c82 */ /* 0x000fe20008000000 */
[----:B0-----:R-:W-:Y:S01]  /*0110*/  IADD3 R7, PT, PT, R5, UR4, RZ ;  /* 0x0000000405077c10 */ /* 0x001fe2000fffe0ff */
[----:B------:R-:W0:Y:S01]  /*0120*/  LDCU UR4, c[0x0][0x380] ;  /* 0x00007000ff0477ac */ /* 0x000e220008000800 */
[----:B-1----:R-:W-:Y:S02]  /*0130*/  IADD3 R2, PT, PT, R0, UR7, RZ ;  /* 0x0000000700027c10 */ /* 0x002fe4000fffe0ff */
[----:B------:R-:W-:Y:S02]  /*0140*/  I2FP.F32.S32 R7, R7 ;  /* 0x0000000700077245 */ /* 0x000fe40000201400 */
[----:B------:R-:W-:-:S04]  /*0150*/  I2FP.F32.S32 R6, R2 ;  /* 0x0000000200067245 */ /* 0x000fc80000201400 */
[----:B0-----:R0:W5:Y:S01]  /*0160*/  TEX.LL RZ, R7, R6, R4, UR4, 2D, 0x1 ;  /* 0x28ff040406077f60 */ /* 0x00116200089e01ff */
[----:B------:R-:W1:Y:S01]  /*0170*/  LDC.64 R2, c[0x0][0x388] ;  /* 0x0000e200ff027b82 */ /* 0x000e620000000a00 */
[----:B------:R-:W-:Y:S01]  /*0180*/  IMAD R5, R5, UR6, R0 ;  /* 0x0000000605057c24 */ /* 0x000fe2000f8e0200 */
[----:B0-----:R-:W0:Y:S03]  /*0190*/  LDCU.64 UR4, c[0x0][0x358] ;  /* 0x00006b00ff0477ac */ /* 0x001e260008000a00 */
[----:B-1----:R-:W-:-:S05]  /*01a0*/  IMAD.WIDE R2, R5, 0x2, R2 ;  /* 0x0000000205027825 */ /* 0x002fca00078e0202 */
[----:B0----5:R-:W-:Y:S01]  /*01b0*/  STG.E.U16 desc[UR4][R2.64], R7 ;  /* 0x0000000702007986 */ /* 0x021fe2000c101504 */
[----:B------:R-:W-:Y:S05]  /*01c0*/  EXIT ;  /* 0x000000000000794d */ /* 0x000fea0003800000 */
.L_x_2:
        /* <DEDUP_REMOVED lines=11> */
.L_x_8:


//--------------------- .text.Crop_uchar4         --------------------------
	.section	.text.Crop_uchar4,"ax",@progbits
	.align	128
        .global         Crop_uchar4
        .type           Crop_uchar4,@function
        .size           Crop_uchar4,(.L_x_9 - Crop_uchar4)
        .other          Crop_uchar4,@"STO_CUDA_ENTRY STV_DEFAULT"
Crop_uchar4:
.text.Crop_uchar4:
        /* <DEDUP_REMOVED lines=17> */
[----:B0-----:R-:W-:Y:S01]  /*0110*/  VIADD R7, R5, UR4 ;  /* 0x0000000405077c36 */ /* 0x001fe20008000000 */
[----:B------:R-:W0:Y:S01]  /*0120*/  LDCU UR4, c[0x0][0x380] ;  /* 0x00007000ff0477ac */ /* 0x000e220008000800 */
[----:B-1----:R-:W-:-:S03]  /*0130*/  VIADD R2, R0, UR7 ;  /* 0x0000000700027c36 */ /* 0x002fc60008000000 */
[----:B------:R-:W-:Y:S02]  /*0140*/  I2FP.F32.S32 R7, R7 ;  /* 0x0000000700077245 */ /* 0x000fe40000201400 */
[----:B------:R-:W-:-:S06]  /*0150*/  I2FP.F32.S32 R6, R2 ;  /* 0x0000000200067245 */ /* 0x000fcc0000201400 */
[----:B0-----:R0:W5:Y:S01]  /*0160*/  TEX.LL R8, R6, R6, R4, UR4, 2D ;  /* 0x28ff040406067f60 */ /* 0x00116200089e0f08 */
[----:B------:R-:W1:Y:S01]  /*0170*/  LDC.64 R2, c[0x0][0x388] ;  /* 0x0000e200ff027b82 */ /* 0x000e620000000a00 */
[----:B------:R-:W-:Y:S01]  /*0180*/  IMAD R5, R5, UR6, R0 ;  /* 0x0000000605057c24 */ /* 0x000fe2000f8e0200 */
[----:B0-----:R-:W0:Y:S03]  /*0190*/  LDCU.64 UR4, c[0x0][0x358] ;  /* 0x00006b00ff0477ac */ /* 0x001e260008000a00 */
[----:B-1----:R-:W-:Y:S01]  /*01a0*/  IMAD.WIDE R2, R5, 0x4, R2 ;  /* 0x0000000405027825 */ /* 0x002fe200078e0202 */
[----:B-----5:R-:W-:Y:S02]  /*01b0*/  PRMT R8, R8, 0x3340, R9 ;  /* 0x0000334008087816 */ /* 0x020fe40000000009 */
[----:B------:R-:W-:-:S04]  /*01c0*/  PRMT R9, R6, 0x3340, R7 ;  /* 0x0000334006097816 */ /* 0x000fc80000000007 */
[----:B------:R-:W-:-:S05]  /*01d0*/  PRMT R9, R9, 0x5410, R8 ;  /* 0x0000541009097816 */ /* 0x000fca0000000008 */
[----:B0-----:R-:W-:Y:S01]  /*01e0*/  STG.E desc[UR4][R2.64], R9 ;  /* 0x0000000902007986 */ /* 0x001fe2000c101904 */
[----:B------:R-:W-:Y:S05]  /*01f0*/  EXIT ;  /* 0x000000000000794d */ /* 0x000fea0003800000 */
.L_x_3:
        /* <DEDUP_REMOVED lines=16> */
.L_x_9:


//--------------------- .text.Crop_uchar2         --------------------------
	.section	.text.Crop_uchar2,"ax",@progbits
	.align	128
        .global         Crop_uchar2
        .type           Crop_uchar2,@function
        .size           Crop_uchar2,(.L_x_10 - Crop_uchar2)
        .other          Crop_uchar2,@"STO_CUDA_ENTRY STV_DEFAULT"
Crop_uchar2:
.text.Crop_uchar2:
        /* <DEDUP_REMOVED lines=28> */
[----:B0-----:R-:W-:Y:S01]  /*01c0*/  STG.E.U16 desc[UR4][R2.64], R5 ;  /* 0x0000000502007986 */ /* 0x001fe2000c101504 */
[----:B------:R-:W-:Y:S05]  /*01d0*/  EXIT ;  /* 0x000000000000794d */ /* 0x000fea0003800000 */
.L_x_4:
        /* <DEDUP_REMOVED lines=10> */
.L_x_10:


//--------------------- .text.Crop_uchar          --------------------------
	.section	.text.Crop_uchar,"ax",@progbits
	.align	128
        .global         Crop_uchar
        .type           Crop_uchar,@function
        .size           Crop_uchar,(.L_x_11 - Crop_uchar)
        .other          Crop_uchar,@"STO_CUDA_ENTRY STV_DEFAULT"
Crop_uchar:
.text.Crop_uchar:
        /* <DEDUP_REMOVED lines=21> */
[----:B------:R-:W-:-:S04]  /*0150*/  I2FP.F32.S32 R4, R2 ;  /* 0x0000000200047245 */ /* 0x000fc80000201400 */
[----:B0-----:R0:W5:Y:S01]  /*0160*/  TEX.LL RZ, R5, R4, R6, UR4, 2D, 0x1 ;  /* 0x28ff040604057f60 */ /* 0x00116200089e01ff */
[----:B------:R-:W1:Y:S01]  /*0170*/  LDCU.64 UR8, c[0x0][0x388] ;  /* 0x00007100ff0877ac */ /* 0x000e620008000a00 */
[----:B------:R-:W-:Y:S01]  /*0180*/  IMAD R0, R3, UR6, R0 ;  /* 0x0000000603007c24 */ /* 0x000fe2000f8e0200 */
[----:B0-----:R-:W0:Y:S04]  /*0190*/  LDCU.64 UR4, c[0x0][0x358] ;  /* 0x00006b00ff0477ac */ /* 0x001e280008000a00 */
[----:B-1----:R-:W-:-:S04]  /*01a0*/  IADD3 R2, P0, PT, R0, UR8, RZ ;  /* 0x0000000800027c10 */ /* 0x002fc8000ff1e0ff */
[----:B------:R-:W-:-:S05]  /*01b0*/  LEA.HI.X.SX32 R3, R0, UR9, 0x1, P0 ;  /* 0x0000000900037c11 */ /* 0x000fca00080f0eff */
[----:B0----5:R-:W-:Y:S01]  /*01c0*/  STG.E.U8 desc[UR4][R2.64], R5 ;  /* 0x0000000502007986 */ /* 0x021fe2000c101104 */
[----:B------:R-:W-:Y:S05]  /*01d0*/  EXIT ;  /* 0x000000000000794d */ /* 0x000fea0003800000 */
.L_x_5:
        /* <DEDUP_REMOVED lines=10> */
.L_x_11:


//--------------------- .nv.shared.reserved.0     --------------------------
	.section	.nv.shared.reserved.0,"aw",@nobits
	.weak		__nv_reservedSMEM_offset_0_alias
	.size		__nv_reservedSMEM_offset_0_alias, 0, 64
	.other		__nv_reservedSMEM_offset_0_alias,@"STO_CUDA_RESERVED_SHARED STV_DEFAULT"
__nv_reservedSMEM_offset_0_alias:
	.zero		0
	.zero		64


//--------------------- .nv.constant0.Crop_ushort4 --------------------------
	.section	.nv.constant0.Crop_ushort4,"a",@progbits
	.sectionflags	@""
	.align	4
.nv.constant0.Crop_ushort4:
	.zero		932


//--------------------- .nv.constant0.Crop_ushort2 --------------------------
	.section	.nv.constant0.Crop_ushort2,"a",@progbits
	.sectionflags	@""
	.align	4
.nv.constant0.Crop_ushort2:
	.zero		932


//--------------------- .nv.constant0.Crop_ushort --------------------------
	.section	.nv.constant0.Crop_ushort,"a",@progbits
	.sectionflags	@""
	.align	4
.nv.constant0.Crop_ushort:
	.zero		932


//--------------------- .nv.constant0.Crop_uchar4 --------------------------
	.section	.nv.constant0.Crop_uchar4,"a",@progbits
	.sectionflags	@""
	.align	4
.nv.constant0.Crop_uchar4:
	.zero		932


//--------------------- .nv.constant0.Crop_uchar2 --------------------------
	.section	.nv.constant0.Crop_uchar2,"a",@progbits
	.sectionflags	@""
	.align	4
.nv.constant0.Crop_uchar2:
	.zero		932


//--------------------- .nv.constant0.Crop_uchar  --------------------------
	.section	.nv.constant0.Crop_uchar,"a",@progbits
	.sectionflags	@""
	.align	4
.nv.constant0.Crop_uchar:
	.zero		932


//--------------------- SYMBOLS --------------------------

	.type		.nv.reservedSmem.offset0,@object
	.size		.nv.reservedSmem.offset0,0x4
